	.headerflags	@"EF_CUDA_TEXMODE_UNIFIED EF_CUDA_64BIT_ADDRESS EF_CUDA_ACCELERATORS EF_CUDA_SM90 EF_CUDA_VIRTUAL_SM(EF_CUDA_SM90)"
	.elftype	@"ET_EXEC"


//--------------------- .nv.info                  --------------------------
	.section	.nv.info,"",@"SHT_CUDA_INFO"
	.align	4


	//----- nvinfo : EIATTR_REGCOUNT
	.align		4
        /*0000*/ 	.byte	0x04, 0x2f
        /*0002*/ 	.short	(.L_1 - .L_0)
	.align		4
.L_0:
        /*0004*/ 	.word	index@(triton_poi_fused_convolution_20)
        /*0008*/ 	.word	0x0000001c


	//----- nvinfo : EIATTR_MIN_STACK_SIZE
	.align		4
.L_1:
        /*000c*/ 	.byte	0x04, 0x12
        /*000e*/ 	.short	(.L_3 - .L_2)
	.align		4
.L_2:
        /*0010*/ 	.word	index@(triton_poi_fused_convolution_20)
        /*0014*/ 	.word	0x00000000


	//----- nvinfo : EIATTR_FRAME_SIZE
	.align		4
.L_3:
        /*0018*/ 	.byte	0x04, 0x11
        /*001a*/ 	.short	(.L_5 - .L_4)
	.align		4
.L_4:
        /*001c*/ 	.word	index@(triton_poi_fused_convolution_20)
        /*0020*/ 	.word	0x00000000


	//----- nvinfo : EIATTR_MIN_STACK_SIZE
	.align		4
.L_5:
        /*0024*/ 	.byte	0x04, 0x12
        /*0026*/ 	.short	(.L_7 - .L_6)
	.align		4
.L_6:
        /*0028*/ 	.word	index@(triton_poi_fused_convolution_20)
        /*002c*/ 	.word	0x00000000
.L_7:


//--------------------- .nv.info.triton_poi_fused_convolution_20 --------------------------
	.section	.nv.info.triton_poi_fused_convolution_20,"",@"SHT_CUDA_INFO"
	.sectionflags	@""
	.align	4


	//----- nvinfo : EIATTR_CUDA_API_VERSION
	.align		4
        /*0000*/ 	.byte	0x04, 0x37
        /*0002*/ 	.short	(.L_9 - .L_8)
.L_8:
        /*0004*/ 	.word	0x0000007c


	//----- nvinfo : EIATTR_KPARAM_INFO
	.align		4
.L_9:
        /*0008*/ 	.byte	0x04, 0x17
        /*000a*/ 	.short	(.L_11 - .L_10)
.L_10:
        /*000c*/ 	.word	0x00000000
        /*0010*/ 	.short	0x0004
        /*0012*/ 	.short	0x001c
        /*0014*/ 	.byte	0x00, 0xf0, 0x11, 0x00


	//----- nvinfo : EIATTR_KPARAM_INFO
	.align		4
.L_11:
        /*0018*/ 	.byte	0x04, 0x17
        /*001a*/ 	.short	(.L_13 - .L_12)
.L_12:
        /*001c*/ 	.word	0x00000000
        /*0020*/ 	.short	0x0003
        /*0022*/ 	.short	0x0018
        /*0024*/ 	.byte	0x00, 0xf0, 0x11, 0x00


	//----- nvinfo : EIATTR_KPARAM_INFO
	.align		4
.L_13:
        /*0028*/ 	.byte	0x04, 0x17
        /*002a*/ 	.short	(.L_15 - .L_14)
.L_14:
        /*002c*/ 	.word	0x00000000
        /*0030*/ 	.short	0x0002
        /*0032*/ 	.short	0x0010
        /*0034*/ 	.byte	0x00, 0xf4, 0x21, 0x00


	//----- nvinfo : EIATTR_KPARAM_INFO
	.align		4
.L_15:
        /*0038*/ 	.byte	0x04, 0x17
        /*003a*/ 	.short	(.L_17 - .L_16)
.L_16:
        /*003c*/ 	.word	0x00000000
        /*0040*/ 	.short	0x0001
        /*0042*/ 	.short	0x0008
        /*0044*/ 	.byte	0x00, 0xf4, 0x21, 0x00


	//----- nvinfo : EIATTR_KPARAM_INFO
	.align		4
.L_17:
        /*0048*/ 	.byte	0x04, 0x17
        /*004a*/ 	.short	(.L_19 - .L_18)
.L_18:
        /*004c*/ 	.word	0x00000000
        /*0050*/ 	.short	0x0000
        /*0052*/ 	.short	0x0000
        /*0054*/ 	.byte	0x00, 0xf4, 0x21, 0x00


	//----- nvinfo : EIATTR_SPARSE_MMA_MASK
	.align		4
.L_19:
        /*0058*/ 	.byte	0x03, 0x50
        /*005a*/ 	.short	0x0000


	//----- nvinfo : EIATTR_MAXREG_COUNT
	.align		4
        /*005c*/ 	.byte	0x03, 0x1b
        /*005e*/ 	.short	0x00ff


	//----- nvinfo : EIATTR_EXIT_INSTR_OFFSETS
	.align		4
        /*0060*/ 	.byte	0x04, 0x1c
        /*0062*/ 	.short	(.L_21 - .L_20)


	//   ....[0]....
.L_20:
        /*0064*/ 	.word	0x00000560


	//   ....[1]....
        /*0068*/ 	.word	0x00000580


	//----- nvinfo : EIATTR_REQNTID
	.align		4
.L_21:
        /*006c*/ 	.byte	0x04, 0x10
        /*006e*/ 	.short	(.L_23 - .L_22)
.L_22:
        /*0070*/ 	.word	0x00000080
        /*0074*/ 	.word	0x00000001
        /*0078*/ 	.word	0x00000001


	//----- nvinfo : EIATTR_CBANK_PARAM_SIZE
	.align		4
.L_23:
        /*007c*/ 	.byte	0x03, 0x19
        /*007e*/ 	.short	0x0020


	//----- nvinfo : EIATTR_PARAM_CBANK
	.align		4
        /*0080*/ 	.byte	0x04, 0x0a
        /*0082*/ 	.short	(.L_25 - .L_24)
	.align		4
.L_24:
        /*0084*/ 	.word	index@(.nv.constant0.triton_poi_fused_convolution_20)
        /*0088*/ 	.short	0x0210
        /*008a*/ 	.short	0x0020


	//----- nvinfo : EIATTR_SW_WAR
	.align		4
.L_25:
        /*008c*/ 	.byte	0x04, 0x36
        /*008e*/ 	.short	(.L_27 - .L_26)
.L_26:
        /*0090*/ 	.word	0x00000008
.L_27:


//--------------------- .nv.callgraph             --------------------------
	.section	.nv.callgraph,"",@"SHT_CUDA_CALLGRAPH"
	.align	4
	.sectionentsize	8
	.align		4
        /*0000*/ 	.word	0x00000000
	.align		4
        /*0004*/ 	.word	0xffffffff
	.align		4
        /*0008*/ 	.word	0x00000000
	.align		4
        /*000c*/ 	.word	0xfffffffe
	.align		4
        /*0010*/ 	.word	0x00000000
	.align		4
        /*0014*/ 	.word	0xfffffffd
	.align		4
        /*0018*/ 	.word	0x00000000
	.align		4
        /*001c*/ 	.word	0xfffffffc


//--------------------- .text.triton_poi_fused_convolution_20 --------------------------
	.section	.text.triton_poi_fused_convolution_20,"ax",@progbits
	.sectionflags	@"SHF_BARRIERS=1"
	.align	128
        .global         triton_poi_fused_convolution_20
        .type           triton_poi_fused_convolution_20,@function
        .size           triton_poi_fused_convolution_20,(.L_x_1 - triton_poi_fused_convolution_20)
        .other          triton_poi_fused_convolution_20,@"STO_CUDA_ENTRY STV_DEFAULT"
triton_poi_fused_convolution_20:
.text.triton_poi_fused_convolution_20:
[----:B------:R-:W0:Y:S01]  /*0000*/  LDC R1, c[0x0][0x28] ;  /* 0x00000a00ff017b82 */ /* 0x000e220000000800 */
[----:B------:R-:W1:Y:S07]  /*0010*/  S2R R2, SR_TID.X ;  /* 0x0000000000027919 */ /* 0x000e6e0000002100 */
[----:B------:R-:W2:Y:S01]  /*0020*/  LDC.64 R18, c[0x0][0x210] ;  /* 0x00008400ff127b82 */ /* 0x000ea20000000a00 */
[----:B------:R-:W-:Y:S01]  /*0030*/  CS2R R10, SRZ ;  /* 0x00000000000a7805 */ /* 0x000fe2000001ff00 */
[----:B------:R-:W-:Y:S01]  /*0040*/  ULDC.64 UR6, c[0x0][0x208] ;  /* 0x0000820000067ab9 */ /* 0x000fe20000000a00 */
[----:B------:R-:W3:Y:S01]  /*0050*/  S2R R0, SR_CTAID.X ;  /* 0x0000000000007919 */ /* 0x000ee20000002500 */
[----:B------:R-:W-:-:S02]  /*0060*/  CS2R R12, SRZ ;  /* 0x00000000000c7805 */ /* 0x000fc4000001ff00 */
[----:B------:R-:W-:Y:S01]  /*0070*/  CS2R R14, SRZ ;  /* 0x00000000000e7805 */ /* 0x000fe2000001ff00 */
[----:B------:R-:W4:Y:S01]  /*0080*/  S2R R3, SR_CTAID.Y ;  /* 0x0000000000037919 */ /* 0x000f220000002600 */
[----:B-1----:R-:W-:Y:S01]  /*0090*/  SHF.R.U32.HI R7, RZ, 0x2, R2 ;  /* 0x00000002ff077819 */ /* 0x002fe20000011602 */
[----:B------:R-:W-:Y:S02]  /*00a0*/  IMAD.SHL.U32 R21, R2, 0x4, RZ ;  /* 0x0000000402157824 */ /* 0x000fe400078e00ff */
[----:B---3--:R-:W-:Y:S01]  /*00b0*/  IMAD.SHL.U32 R0, R0, 0x10, RZ ;  /* 0x0000001000007824 */ /* 0x008fe200078e00ff */
[----:B------:R-:W-:Y:S01]  /*00c0*/  SGXT.U32 R7, R7, 0x5 ;  /* 0x000000050707781a */ /* 0x000fe20000000000 */
[----:B----4-:R-:W-:-:S03]  /*00d0*/  IMAD.SHL.U32 R20, R3, 0x40, RZ ;  /* 0x0000004003147824 */ /* 0x010fc600078e00ff */
[----:B------:R-:W-:Y:S02]  /*00e0*/  LOP3.LUT R5, R0, 0xc, R21, 0xf8, !PT ;  /* 0x0000000c00057812 */ /* 0x000fe400078ef815 */
[----:B------:R-:W-:Y:S02]  /*00f0*/  LOP3.LUT R4, R20, R7, RZ, 0xfc, !PT ;  /* 0x0000000714047212 */ /* 0x000fe400078efcff */
[----:B------:R-:W-:-:S03]  /*0100*/  ISETP.GE.AND P0, PT, R5, 0x10, PT ;  /* 0x000000100500780c */ /* 0x000fc60003f06270 */
[----:B------:R-:W-:-:S04]  /*0110*/  IMAD R17, R4, 0x10, R5 ;  /* 0x0000001004117824 */ /* 0x000fc800078e0205 */
[C---:B------:R-:W-:Y:S02]  /*0120*/  VIADD R9, R17.reuse, 0x200 ;  /* 0x0000020011097836 */ /* 0x040fe40000000000 */
[----:B--2---:R-:W-:-:S04]  /*0130*/  IMAD.WIDE R16, R17, 0x4, R18 ;  /* 0x0000000411107825 */ /* 0x004fc800078e0212 */
[----:B------:R-:W-:Y:S01]  /*0140*/  IMAD.WIDE R18, R9, 0x4, R18 ;  /* 0x0000000409127825 */ /* 0x000fe200078e0212 */
[----:B------:R-:W-:-:S04]  /*0150*/  CS2R R8, SRZ ;  /* 0x0000000000087805 */ /* 0x000fc8000001ff00 */
[----:B------:R-:W2:Y:S04]  /*0160*/  @!P0 LDG.E.EL.128 R12, desc[UR6][R18.64] ;  /* 0x00000006120c8981 */ /* 0x000ea8000c2e1d00 */
[----:B------:R1:W3:Y:S01]  /*0170*/  @!P0 LDG.E.EL.128 R8, desc[UR6][R16.64] ;  /* 0x0000000610088981 */ /* 0x0002e2000c2e1d00 */
[----:B------:R-:W4:Y:S01]  /*0180*/  S2UR UR5, SR_CgaCtaId ;  /* 0x00000000000579c3 */ /* 0x000f220000008800 */
[----:B------:R-:W-:Y:S01]  /*0190*/  IMAD.SHL.U32 R4, R2, 0x100, RZ ;  /* 0x0000010002047824 */ /* 0x000fe200078e00ff */
[----:B------:R-:W-:-:S04]  /*01a0*/  UMOV UR4, 0x400 ;  /* 0x0000040000047882 */ /* 0x000fc80000000000 */
[----:B------:R-:W-:Y:S02]  /*01b0*/  LOP3.LUT R22, R4, 0x300, RZ, 0xc0, !PT ;  /* 0x0000030004167812 */ /* 0x000fe400078ec0ff */
[----:B------:R-:W-:-:S04]  /*01c0*/  LOP3.LUT R4, R21, 0x1fc, RZ, 0xc0, !PT ;  /* 0x000001fc15047812 */ /* 0x000fc800078ec0ff */
[----:B-1----:R-:W-:Y:S02]  /*01d0*/  LOP3.LUT R17, R4, 0x200, RZ, 0xfc, !PT ;  /* 0x0000020004117812 */ /* 0x002fe400078efcff */
[C---:B------:R-:W-:Y:S02]  /*01e0*/  LOP3.LUT R6, R22.reuse, R7, RZ, 0xfc, !PT ;  /* 0x0000000716067212 */ /* 0x040fe400078efcff */
[C---:B------:R-:W-:Y:S02]  /*01f0*/  LOP3.LUT R7, R22.reuse, 0x40, RZ, 0xfc, !PT ;  /* 0x0000004016077812 */ /* 0x040fe400078efcff */
[----:B------:R-:W-:Y:S01]  /*0200*/  SHF.R.U32.HI R17, RZ, 0x2, R17 ;  /* 0x00000002ff117819 */ /* 0x000fe20000011611 */
[----:B----4-:R-:W-:Y:S01]  /*0210*/  UPRMT UR4, UR5, 0x654, UR4 ;  /* 0x0000065405047896 */ /* 0x010fe20008000004 */
[----:B------:R-:W-:Y:S02]  /*0220*/  LOP3.LUT R16, R22, 0x80, RZ, 0xfc, !PT ;  /* 0x0000008016107812 */ /* 0x000fe400078efcff */
[----:B------:R-:W-:-:S03]  /*0230*/  LOP3.LUT R18, R17, 0xf0, RZ, 0xc0, !PT ;  /* 0x000000f011127812 */ /* 0x000fc600078ec0ff */
[C---:B------:R-:W-:Y:S02]  /*0240*/  LEA.HI R23, R22.reuse, UR4, RZ, 0x1e ;  /* 0x0000000416177c11 */ /* 0x040fe4000f8ff0ff */
[----:B------:R-:W-:Y:S02]  /*0250*/  LOP3.LUT R22, R22, 0xc0, RZ, 0xfc, !PT ;  /* 0x000000c016167812 */ /* 0x000fe400078efcff */
[----:B------:R-:W-:Y:S02]  /*0260*/  LEA.HI R7, R7, UR4, RZ, 0x1e ;  /* 0x0000000407077c11 */ /* 0x000fe4000f8ff0ff */
[----:B------:R-:W-:Y:S02]  /*0270*/  LEA.HI R17, R16, UR4, RZ, 0x1e ;  /* 0x0000000410117c11 */ /* 0x000fe4000f8ff0ff */
[----:B------:R-:W-:Y:S01]  /*0280*/  LEA.HI R19, R22, UR4, RZ, 0x1e ;  /* 0x0000000416137c11 */ /* 0x000fe2000f8ff0ff */
[C---:B------:R-:W-:Y:S02]  /*0290*/  IMAD R23, R6.reuse, 0x4, R23 ;  /* 0x0000000406177824 */ /* 0x040fe400078e0217 */
[----:B------:R-:W-:-:S02]  /*02a0*/  IMAD R22, R6, 0x4, R7 ;  /* 0x0000000406167824 */ /* 0x000fc400078e0207 */
[C---:B------:R-:W-:Y:S02]  /*02b0*/  IMAD R25, R6.reuse, 0x4, R17 ;  /* 0x0000000406197824 */ /* 0x040fe400078e0211 */
[----:B------:R-:W-:Y:S01]  /*02c0*/  IMAD R24, R6, 0x4, R19 ;  /* 0x0000000406187824 */ /* 0x000fe200078e0213 */
[----:B------:R-:W-:Y:S01]  /*02d0*/  LOP3.LUT R5, R2, 0x70, RZ, 0xc0, !PT ;  /* 0x0000007002057812 */ /* 0x000fe200078ec0ff */
[----:B------:R-:W-:-:S04]  /*02e0*/  VIADD R7, R18, UR4 ;  /* 0x0000000412077c36 */ /* 0x000fc80008000000 */
[----:B------:R-:W-:Y:S02]  /*02f0*/  VIADD R5, R5, UR4 ;  /* 0x0000000405057c36 */ /* 0x000fe40008000000 */
[C---:B------:R-:W-:Y:S02]  /*0300*/  IMAD R7, R4.reuse, 0x4, R7 ;  /* 0x0000000404077824 */ /* 0x040fe400078e0207 */
[----:B------:R-:W-:Y:S01]  /*0310*/  IMAD R16, R4, 0x4, R5 ;  /* 0x0000000404107824 */ /* 0x000fe200078e0205 */
[----:B------:R-:W-:Y:S02]  /*0320*/  SHF.R.S32.HI R3, RZ, 0x19, R3 ;  /* 0x00000019ff037819 */ /* 0x000fe40000011403 */
[----:B------:R-:W-:Y:S02]  /*0330*/  LOP3.LUT R20, R20, 0x3c, R21, 0xf8, !PT ;  /* 0x0000003c14147812 */ /* 0x000fe400078ef815 */
[----:B------:R-:W-:-:S04]  /*0340*/  SGXT R21, R3, 0x1 ;  /* 0x000000010315781a */ /* 0x000fc80000000200 */
[----:B------:R-:W-:Y:S01]  /*0350*/  LEA.HI R21, R21, R20, RZ, 0x8 ;  /* 0x0000001415157211 */ /* 0x000fe200078f40ff */
[----:B---3--:R-:W-:Y:S04]  /*0360*/  STS [R23], R8 ;  /* 0x0000000817007388 */ /* 0x008fe80000000800 */
[----:B------:R1:W-:Y:S04]  /*0370*/  STS [R22+0x100], R9 ;  /* 0x0001000916007388 */ /* 0x0003e80000000800 */
[----:B------:R-:W-:Y:S04]  /*0380*/  STS [R25+0x200], R10 ;  /* 0x0002000a19007388 */ /* 0x000fe80000000800 */
[----:B------:R3:W-:Y:S01]  /*0390*/  STS [R24+0x300], R11 ;  /* 0x0003000b18007388 */ /* 0x0007e20000000800 */
[----:B-1----:R-:W1:Y:S03]  /*03a0*/  LDC.64 R8, c[0x0][0x218] ;  /* 0x00008600ff087b82 */ /* 0x002e660000000a00 */
[----:B--2---:R-:W-:Y:S04]  /*03b0*/  STS [R23+0x80], R12 ;  /* 0x0000800c17007388 */ /* 0x004fe80000000800 */
[----:B------:R2:W-:Y:S04]  /*03c0*/  STS [R22+0x180], R13 ;  /* 0x0001800d16007388 */ /* 0x0005e80000000800 */
[----:B------:R-:W-:Y:S04]  /*03d0*/  STS [R25+0x280], R14 ;  /* 0x0002800e19007388 */ /* 0x000fe80000000800 */
[----:B------:R4:W-:Y:S01]  /*03e0*/  STS [R24+0x380], R15 ;  /* 0x0003800f18007388 */ /* 0x0009e20000000800 */
[----:B------:R-:W-:Y:S01]  /*03f0*/  BAR.SYNC.DEFER_BLOCKING 0x0 ;  /* 0x0000000000007b1d */ /* 0x000fe20000010000 */
[----:B---3--:R-:W-:Y:S01]  /*0400*/  SHF.R.U32.HI R11, RZ, 0x4, R2 ;  /* 0x00000004ff0b7819 */ /* 0x008fe20000011602 */
[----:B------:R-:W-:-:S06]  /*0410*/  IMAD.SHL.U32 R10, R21, 0x10, RZ ;  /* 0x00000010150a7824 */ /* 0x000fcc00078e00ff */
[----:B------:R-:W3:Y:S01]  /*0420*/  LDC.64 R2, c[0x0][0x220] ;  /* 0x00008800ff027b82 */ /* 0x000ee20000000a00 */
[----:B------:R-:W-:Y:S01]  /*0430*/  SGXT.U32 R11, R11, 0x3 ;  /* 0x000000030b0b781a */ /* 0x000fe20000000000 */
[----:B------:R-:W5:Y:S04]  /*0440*/  LDS.128 R16, [R16] ;  /* 0x0000000010107984 */ /* 0x000f680000000c00 */
[----:B------:R-:W3:Y:S01]  /*0450*/  LDS.128 R4, [R7+0x800] ;  /* 0x0008000007047984 */ /* 0x000ee20000000c00 */
[----:B------:R-:W-:Y:S02]  /*0460*/  LOP3.LUT R11, R0, R11, RZ, 0xfc, !PT ;  /* 0x0000000b000b7212 */ /* 0x000fe400078efcff */
[----:B------:R-:W-:Y:S02]  /*0470*/  LOP3.LUT R21, R21, 0xffffff00, RZ, 0xc0, !PT ;  /* 0xffffff0015157812 */ /* 0x000fe400078ec0ff */
[----:B------:R-:W-:-:S02]  /*0480*/  LOP3.LUT R10, R10, 0xfffff000, RZ, 0xc0, !PT ;  /* 0xfffff0000a0a7812 */ /* 0x000fc400078ec0ff */
[C---:B------:R-:W-:Y:S02]  /*0490*/  LOP3.LUT R0, R11.reuse, 0x8, RZ, 0xfc, !PT ;  /* 0x000000080b007812 */ /* 0x040fe400078efcff */
[----:B------:R-:W-:Y:S02]  /*04a0*/  IADD3 R10, R10, R20, -R21 ;  /* 0x000000140a0a7210 */ /* 0x000fe40007ffe815 */
[C---:B------:R-:W-:Y:S02]  /*04b0*/  ISETP.GE.AND P0, PT, R11.reuse, 0x10, PT ;  /* 0x000000100b00780c */ /* 0x040fe40003f06270 */
[C---:B------:R-:W-:Y:S01]  /*04c0*/  ISETP.GE.AND P1, PT, R0.reuse, 0x10, PT ;  /* 0x000000100000780c */ /* 0x040fe20003f26270 */
[--C-:B--2---:R-:W-:Y:S02]  /*04d0*/  IMAD R13, R11, 0x100, R10.reuse ;  /* 0x000001000b0d7824 */ /* 0x104fe400078e020a */
[----:B----4-:R-:W-:Y:S02]  /*04e0*/  IMAD R15, R0, 0x100, R10 ;  /* 0x00000100000f7824 */ /* 0x010fe400078e020a */
[----:B-1----:R-:W-:-:S04]  /*04f0*/  IMAD.WIDE R10, R13, 0x4, R8 ;  /* 0x000000040d0a7825 */ /* 0x002fc800078e0208 */
[----:B------:R-:W-:-:S04]  /*0500*/  IMAD.WIDE R8, R15, 0x4, R8 ;  /* 0x000000040f087825 */ /* 0x000fc800078e0208 */
[----:B---3--:R-:W-:-:S04]  /*0510*/  IMAD.WIDE R12, R13, 0x4, R2 ;  /* 0x000000040d0c7825 */ /* 0x008fc800078e0202 */
[----:B------:R-:W-:Y:S01]  /*0520*/  IMAD.WIDE R2, R15, 0x4, R2 ;  /* 0x000000040f027825 */ /* 0x000fe200078e0202 */
[----:B-----5:R1:W-:Y:S04]  /*0530*/  @!P0 STG.E.128 desc[UR6][R10.64], R16 ;  /* 0x000000100a008986 */ /* 0x0203e8000c101d06 */
[----:B0-----:R1:W-:Y:S04]  /*0540*/  @!P1 STG.E.128 desc[UR6][R8.64], R4 ;  /* 0x0000000408009986 */ /* 0x0013e8000c101d06 */
[----:B------:R1:W-:Y:S01]  /*0550*/  @!P0 STG.E.128 desc[UR6][R12.64], R16 ;  /* 0x000000100c008986 */ /* 0x0003e2000c101d06 */
[----:B------:R-:W-:Y:S05]  /*0560*/  @P1 EXIT ;  /* 0x000000000000194d */ /* 0x000fea0003800000 */
[----:B------:R-:W-:Y:S01]  /*0570*/  STG.E.128 desc[UR6][R2.64], R4 ;  /* 0x0000000402007986 */ /* 0x000fe2000c101d06 */
[----:B------:R-:W-:Y:S05]  /*0580*/  EXIT ;  /* 0x000000000000794d */ /* 0x000fea0003800000 */
.L_x_0:
[----:B------:R-:W-:-:S00]  /*0590*/  BRA `(.L_x_0) ;  /* 0xfffffffc00fc7947 */ /* 0x000fc0000383ffff */
[----:B------:R-:W-:-:S00]  /*05a0*/  NOP ;  /* 0x0000000000007918 */ /* 0x000fc00000000000 */
        /* <DEDUP_REMOVED lines=13> */
.L_x_1:


//--------------------- .nv.shared.triton_poi_fused_convolution_20 --------------------------
	.section	.nv.shared.triton_poi_fused_convolution_20,"aw",@nobits
	.sectionflags	@""
	.align	16
	.zero		1024


//--------------------- .nv.constant0.triton_poi_fused_convolution_20 --------------------------
	.section	.nv.constant0.triton_poi_fused_convolution_20,"a",@progbits
	.sectionflags	@""
	.align	4
.nv.constant0.triton_poi_fused_convolution_20:
	.zero		560
